//
// Generated by NVIDIA NVVM Compiler
//
// Compiler Build ID: CL-36424714
// Cuda compilation tools, release 13.0, V13.0.88
// Based on NVVM 20.0.0
//

.version 9.0
.target sm_100
.address_size 64

	// .globl	_Z13say_hello_gpuv
.extern .func  (.param .b32 func_retval0) vprintf
(
	.param .b64 vprintf_param_0,
	.param .b64 vprintf_param_1
)
;
.global .align 1 .b8 $str[23] = {104, 101, 108, 108, 111, 32, 102, 114, 111, 109, 32, 103, 112, 117, 32, 37, 100, 44, 32, 37, 100, 10};

.visible .entry _Z13say_hello_gpuv()
{
	.local .align 8 .b8 	__local_depot0[8];
	.reg .b64 	%SP;
	.reg .b64 	%SPL;
	.reg .b32 	%r<5>;
	.reg .b64 	%rd<5>;

	mov.u64 	%SPL, __local_depot0;
	cvta.local.u64 	%SP, %SPL;
	add.u64 	%rd1, %SP, 0;
	add.u64 	%rd2, %SPL, 0;
	mov.u32 	%r1, %tid.x;
	mov.u32 	%r2, %ctaid.x;
	st.local.v2.u32 	[%rd2], {%r1, %r2};
	mov.u64 	%rd3, $str;
	cvta.global.u64 	%rd4, %rd3;
	{ // callseq 0, 0
	.param .b64 param0;
	st.param.b64 	[param0], %rd4;
	.param .b64 param1;
	st.param.b64 	[param1], %rd1;
	.param .b32 retval0;
	call.uni (retval0), 
	vprintf, 
	(
	param0, 
	param1
	);
	ld.param.b32 	%r3, [retval0];
	} // callseq 0
	ret;

}


// ===== COMPILED SASS (sm_100) =====

	.target	sm_100

	.elftype	@"ET_EXEC"


//--------------------- .note.nv.tkinfo           --------------------------
	.section	.note.nv.tkinfo,"",@"SHT_NOTE"
	.sectionflags	@"SHF_NOTE_NV_TKINFO"
	.tkinfo
        /*0018*/ 	.word	0x00000002
        /*0030*/ 	.string	""
        /*0030*/ 	.string	"ptxas"
        /*0030*/ 	.string	"Cuda compilation tools, release 13.0, V13.0.88"
        /*0030*/ 	.string	"Build cuda_13.0.r13.0/compiler.36424714_0"
        /*0030*/ 	.string	"-arch sm_100 -m 64 "



//--------------------- .note.nv.cuinfo           --------------------------
	.section	.note.nv.cuinfo,"",@"SHT_NOTE"
	.sectionflags	@"SHF_NOTE_NV_CUINFO"
        /*0018*/ 	.short	0x0002
        /*001a*/ 	.short	0x0064
        /*001c*/ 	.short	0x0082
	.zero		2


//--------------------- .nv.info                  --------------------------
	.section	.nv.info,"",@"SHT_CUDA_INFO"
	.align	4


	//----- nvinfo : EIATTR_REGCOUNT
	.align		4
        /*0000*/ 	.byte	0x04, 0x2f
        /*0002*/ 	.short	(.L_2 - .L_1)
	.align		4
.L_1:
        /*0004*/ 	.word	index@(_Z13say_hello_gpuv)
        /*0008*/ 	.word	0x00000018


	//----- nvinfo : EIATTR_FRAME_SIZE
	.align		4
.L_2:
        /*000c*/ 	.byte	0x04, 0x11
        /*000e*/ 	.short	(.L_4 - .L_3)
	.align		4
.L_3:
        /*0010*/ 	.word	index@(_Z13say_hello_gpuv)
        /*0014*/ 	.word	0x00000008


	//----- nvinfo : EIATTR_MIN_STACK_SIZE
	.align		4
.L_4:
        /*0018*/ 	.byte	0x04, 0x12
        /*001a*/ 	.short	(.L_6 - .L_5)
	.align		4
.L_5:
        /*001c*/ 	.word	index@(_Z13say_hello_gpuv)
        /*0020*/ 	.word	0x00000008
.L_6:


//--------------------- .nv.compat                --------------------------
	.section	.nv.compat,"",@"SHT_CUDA_COMPAT_INFO"
	.align	4
        /*0000*/ 	.byte	0x02, 0x09, 0x00, 0x00, 0x02, 0x02, 0x01, 0x00, 0x02, 0x05, 0x05, 0x00, 0x03, 0x07, 0x01, 0x01
        /*0010*/ 	.byte	0x02, 0x03, 0x00, 0x00, 0x02, 0x06, 0x01, 0x00, 0x04, 0x0b, 0x08, 0x00, 0x09, 0x00, 0x00, 0x00
        /*0020*/ 	.byte	0x00, 0x00, 0x00, 0x00


//--------------------- .nv.info._Z13say_hello_gpuv --------------------------
	.section	.nv.info._Z13say_hello_gpuv,"",@"SHT_CUDA_INFO"
	.sectionflags	@""
	.align	4


	//----- nvinfo : EIATTR_CUDA_API_VERSION
	.align		4
        /*0000*/ 	.byte	0x04, 0x37
        /*0002*/ 	.short	(.L_8 - .L_7)
.L_7:
        /*0004*/ 	.word	0x00000082


	//----- nvinfo : EIATTR_SPARSE_MMA_MASK
	.align		4
.L_8:
        /*0008*/ 	.byte	0x03, 0x50
        /*000a*/ 	.short	0x0000


	//----- nvinfo : EIATTR_MAXREG_COUNT
	.align		4
        /*000c*/ 	.byte	0x03, 0x1b
        /*000e*/ 	.short	0x00ff


	//----- nvinfo : EIATTR_EXTERNS
	.align		4
        /*0010*/ 	.byte	0x04, 0x0f
        /*0012*/ 	.short	(.L_10 - .L_9)


	//   ....[0]....
	.align		4
.L_9:
        /*0014*/ 	.word	index@(vprintf)


	//----- nvinfo : EIATTR_MERCURY_ISA_VERSION
	.align		4
.L_10:
        /*0018*/ 	.byte	0x03, 0x5f
        /*001a*/ 	.short	0x0101


	//----- nvinfo : EIATTR_VRC_CTA_INIT_COUNT
	.align		4
        /*001c*/ 	.byte	0x02, 0x4a
	.zero		1
	.zero		1


	//----- nvinfo : EIATTR_SYSCALL_OFFSETS
	.align		4
        /*0020*/ 	.byte	0x04, 0x46
        /*0022*/ 	.short	(.L_12 - .L_11)


	//   ....[0]....
.L_11:
        /*0024*/ 	.word	0x000000f0


	//----- nvinfo : EIATTR_EXIT_INSTR_OFFSETS
	.align		4
.L_12:
        /*0028*/ 	.byte	0x04, 0x1c
        /*002a*/ 	.short	(.L_14 - .L_13)


	//   ....[0]....
.L_13:
        /*002c*/ 	.word	0x00000100


	//----- nvinfo : EIATTR_SW_WAR
	.align		4
.L_14:
        /*0030*/ 	.byte	0x04, 0x36
        /*0032*/ 	.short	(.L_16 - .L_15)
.L_15:
        /*0034*/ 	.word	0x00000008
.L_16:


//--------------------- .nv.callgraph             --------------------------
	.section	.nv.callgraph,"",@"SHT_CUDA_CALLGRAPH"
	.align	4
	.sectionentsize	8
	.align		4
        /*0000*/ 	.word	0x00000000
	.align		4
        /*0004*/ 	.word	0xffffffff
	.align		4
        /*0008*/ 	.word	index@(_Z13say_hello_gpuv)
	.align		4
        /*000c*/ 	.word	index@(vprintf)
	.align		4
        /*0010*/ 	.word	0x00000000
	.align		4
        /*0014*/ 	.word	0xfffffffe
	.align		4
        /*0018*/ 	.word	0x00000000
	.align		4
        /*001c*/ 	.word	0xfffffffd
	.align		4
        /*0020*/ 	.word	0x00000000
	.align		4
        /*0024*/ 	.word	0xfffffffc


//--------------------- .nv.constant4             --------------------------
	.section	.nv.constant4,"a",@progbits
	.align	8
	.align		8
.nv.constant4:
        /*0000*/ 	.dword	vprintf
	.align		8
        /*0008*/ 	.dword	$str


//--------------------- .text._Z13say_hello_gpuv  --------------------------
	.section	.text._Z13say_hello_gpuv,"ax",@progbits
	.align	128
        .global         _Z13say_hello_gpuv
        .type           _Z13say_hello_gpuv,@function
        .size           _Z13say_hello_gpuv,(.L_x_2 - _Z13say_hello_gpuv)
        .other          _Z13say_hello_gpuv,@"STO_CUDA_ENTRY STV_DEFAULT"
_Z13say_hello_gpuv:
.text._Z13say_hello_gpuv:
[----:B------:R-:W0:Y:S01]  /*0000*/  LDC R1, c[0x0][0x37c] ;  /* 0x0000df00ff017b82 */ /* 0x000e220000000800 */
[----:B------:R-:W1:Y:S01]  /*0010*/  S2R R8, SR_TID.X ;  /* 0x0000000000087919 */ /* 0x000e620000002100 */
[----:B0-----:R-:W-:Y:S01]  /*0020*/  VIADD R1, R1, 0xfffffff8 ;  /* 0xfffffff801017836 */ /* 0x001fe20000000000 */
[----:B------:R-:W-:Y:S01]  /*0030*/  MOV R0, 0x0 ;  /* 0x0000000000007802 */ /* 0x000fe20000000f00 */
[----:B------:R-:W0:Y:S01]  /*0040*/  LDCU UR4, c[0x0][0x2f8] ;  /* 0x00005f00ff0477ac */ /* 0x000e220008000800 */
[----:B------:R-:W1:Y:S03]  /*0050*/  S2R R9, SR_CTAID.X ;  /* 0x0000000000097919 */ /* 0x000e660000002500 */
[----:B------:R2:W3:Y:S01]  /*0060*/  LDC.64 R2, c[0x4][R0] ;  /* 0x0100000000027b82 */ /* 0x0004e20000000a00 */
[----:B------:R-:W4:Y:S01]  /*0070*/  LDCU.64 UR6, c[0x4][0x8] ;  /* 0x01000100ff0677ac */ /* 0x000f220008000a00 */
[----:B------:R-:W5:Y:S01]  /*0080*/  LDCU UR5, c[0x0][0x2fc] ;  /* 0x00005f80ff0577ac */ /* 0x000f620008000800 */
[----:B0-----:R-:W-:Y:S01]  /*0090*/  IADD3 R6, P0, PT, R1, UR4, RZ ;  /* 0x0000000401067c10 */ /* 0x001fe2000ff1e0ff */
[----:B----4-:R-:W-:Y:S01]  /*00a0*/  IMAD.U32 R4, RZ, RZ, UR6 ;  /* 0x00000006ff047e24 */ /* 0x010fe2000f8e00ff */
[----:B------:R-:W-:-:S03]  /*00b0*/  MOV R5, UR7 ;  /* 0x0000000700057c02 */ /* 0x000fc60008000f00 */
[----:B-----5:R-:W-:Y:S01]  /*00c0*/  IMAD.X R7, RZ, RZ, UR5, P0 ;  /* 0x00000005ff077e24 */ /* 0x020fe200080e06ff */
[----:B-1----:R2:W-:Y:S07]  /*00d0*/  STL.64 [R1], R8 ;  /* 0x0000000801007387 */ /* 0x0025ee0000100a00 */
[----:B------:R-:W-:-:S07]  /*00e0*/  LEPC R20, `(.L_x_0) ;  /* 0x000000001014794e */ /* 0x000fce0000000000 */
[----:B--23--:R-:W-:Y:S05]  /*00f0*/  CALL.ABS.NOINC R2 ;  /* 0x0000000002007343 */ /* 0x00cfea0003c00000 */
.L_x_0:
[----:B------:R-:W-:Y:S05]  /*0100*/  EXIT ;  /* 0x000000000000794d */ /* 0x000fea0003800000 */
.L_x_1:
[----:B------:R-:W-:-:S00]  /*0110*/  BRA `(.L_x_1) ;  /* 0xfffffffc00fc7947 */ /* 0x000fc0000383ffff */
[----:B------:R-:W-:-:S00]  /*0120*/  NOP ;  /* 0x0000000000007918 */ /* 0x000fc00000000000 */
        /* <DEDUP_REMOVED lines=13> */
.L_x_2:


//--------------------- .nv.global.init           --------------------------
	.section	.nv.global.init,"aw",@progbits
.nv.global.init:
	.type		$str,@object
	.size		$str,(.L_0 - $str)
$str:
        /*0000*/ 	.byte	0x68, 0x65, 0x6c, 0x6c, 0x6f, 0x20, 0x66, 0x72, 0x6f, 0x6d, 0x20, 0x67, 0x70, 0x75, 0x20, 0x25
        /*0010*/ 	.byte	0x64, 0x2c, 0x20, 0x25, 0x64, 0x0a, 0x00
.L_0:


//--------------------- .nv.shared.reserved.0     --------------------------
	.section	.nv.shared.reserved.0,"aw",@nobits
	.weak		__nv_reservedSMEM_offset_0_alias
	.size		__nv_reservedSMEM_offset_0_alias, 0, 64
	.other		__nv_reservedSMEM_offset_0_alias,@"STO_CUDA_RESERVED_SHARED STV_DEFAULT"
__nv_reservedSMEM_offset_0_alias:
	.zero		0
	.zero		64


//--------------------- .nv.constant0._Z13say_hello_gpuv --------------------------
	.section	.nv.constant0._Z13say_hello_gpuv,"a",@progbits
	.sectionflags	@""
	.align	4
.nv.constant0._Z13say_hello_gpuv:
	.zero		896


//--------------------- SYMBOLS --------------------------

	.type		.nv.reservedSmem.offset0,@object
	.size		.nv.reservedSmem.offset0,0x4
	.type		vprintf,@function
